//
// Generated by NVIDIA NVVM Compiler
//
// Compiler Build ID: CL-36424714
// Cuda compilation tools, release 13.0, V13.0.88
// Based on NVVM 20.0.0
//

.version 9.0
.target sm_100
.address_size 64

	// .globl	Run

.visible .entry Run(
	.param .u32 Run_param_0,
	.param .u64 .ptr .align 1 Run_param_1,
	.param .u64 .ptr .align 1 Run_param_2,
	.param .u32 Run_param_3,
	.param .u32 Run_param_4
)
{
	.reg .pred 	%p<3>;
	.reg .b32 	%r<17>;
	.reg .b32 	%f<2>;
	.reg .b64 	%rd<15>;

	ld.param.u32 	%r5, [Run_param_0];
	ld.param.u64 	%rd5, [Run_param_1];
	ld.param.u64 	%rd6, [Run_param_2];
	ld.param.u32 	%r3, [Run_param_3];
	ld.param.u32 	%r4, [Run_param_4];
	mov.u32 	%r6, %ctaid.x;
	mov.u32 	%r7, %ntid.x;
	mov.u32 	%r8, %tid.x;
	mad.lo.s32 	%r1, %r6, %r7, %r8;
	div.s32 	%r2, %r5, %r3;
	setp.ge.s32 	%p1, %r1, %r5;
	@%p1 bra 	$L__BB0_5;
	cvt.s64.s32 	%rd1, %r2;
	and.b64  	%rd7, %rd1, -4294967296;
	setp.ne.s64 	%p2, %rd7, 0;
	@%p2 bra 	$L__BB0_3;
	cvt.u32.u64 	%r9, %rd1;
	div.u32 	%r10, 8, %r9;
	cvt.u64.u32 	%rd14, %r10;
	bra.uni 	$L__BB0_4;
$L__BB0_3:
	div.u64 	%rd14, 8, %rd1;
$L__BB0_4:
	cvt.u32.u64 	%r11, %rd14;
	div.s32 	%r12, %r1, %r3;
	mul.lo.s32 	%r13, %r12, %r3;
	sub.s32 	%r14, %r1, %r13;
	add.s32 	%r15, %r14, %r4;
	mad.lo.s32 	%r16, %r12, %r11, %r15;
	cvta.to.global.u64 	%rd8, %rd5;
	mul.wide.s32 	%rd9, %r16, 4;
	add.s64 	%rd10, %rd8, %rd9;
	ld.global.nc.f32 	%f1, [%rd10];
	cvta.to.global.u64 	%rd11, %rd6;
	mul.wide.s32 	%rd12, %r1, 4;
	add.s64 	%rd13, %rd11, %rd12;
	st.global.f32 	[%rd13], %f1;
$L__BB0_5:
	ret;

}


// ===== COMPILED SASS (sm_100) =====

	.target	sm_100

	.elftype	@"ET_EXEC"


//--------------------- .note.nv.tkinfo           --------------------------
	.section	.note.nv.tkinfo,"",@"SHT_NOTE"
	.sectionflags	@"SHF_NOTE_NV_TKINFO"
	.tkinfo
        /*0018*/ 	.word	0x00000002
        /*0030*/ 	.string	""
        /*0030*/ 	.string	"ptxas"
        /*0030*/ 	.string	"Cuda compilation tools, release 13.0, V13.0.88"
        /*0030*/ 	.string	"Build cuda_13.0.r13.0/compiler.36424714_0"
        /*0030*/ 	.string	"-arch sm_100 -m 64 "



//--------------------- .note.nv.cuinfo           --------------------------
	.section	.note.nv.cuinfo,"",@"SHT_NOTE"
	.sectionflags	@"SHF_NOTE_NV_CUINFO"
        /*0018*/ 	.short	0x0002
        /*001a*/ 	.short	0x0064
        /*001c*/ 	.short	0x0082
	.zero		2


//--------------------- .nv.info                  --------------------------
	.section	.nv.info,"",@"SHT_CUDA_INFO"
	.align	4


	//----- nvinfo : EIATTR_REGCOUNT
	.align		4
        /*0000*/ 	.byte	0x04, 0x2f
        /*0002*/ 	.short	(.L_1 - .L_0)
	.align		4
.L_0:
        /*0004*/ 	.word	index@(Run)
        /*0008*/ 	.word	0x00000012


	//----- nvinfo : EIATTR_FRAME_SIZE
	.align		4
.L_1:
        /*000c*/ 	.byte	0x04, 0x11
        /*000e*/ 	.short	(.L_3 - .L_2)
	.align		4
.L_2:
        /*0010*/ 	.word	index@($__internal_0_$__cuda_sm20_div_u64)
        /*0014*/ 	.word	0x00000000


	//----- nvinfo : EIATTR_FRAME_SIZE
	.align		4
.L_3:
        /*0018*/ 	.byte	0x04, 0x11
        /*001a*/ 	.short	(.L_5 - .L_4)
	.align		4
.L_4:
        /*001c*/ 	.word	index@(Run)
        /*0020*/ 	.word	0x00000000


	//----- nvinfo : EIATTR_MIN_STACK_SIZE
	.align		4
.L_5:
        /*0024*/ 	.byte	0x04, 0x12
        /*0026*/ 	.short	(.L_7 - .L_6)
	.align		4
.L_6:
        /*0028*/ 	.word	index@(Run)
        /*002c*/ 	.word	0x00000000
.L_7:


//--------------------- .nv.compat                --------------------------
	.section	.nv.compat,"",@"SHT_CUDA_COMPAT_INFO"
	.align	4
        /*0000*/ 	.byte	0x02, 0x09, 0x00, 0x00, 0x02, 0x02, 0x01, 0x00, 0x02, 0x05, 0x05, 0x00, 0x03, 0x07, 0x01, 0x01
        /*0010*/ 	.byte	0x02, 0x03, 0x00, 0x00, 0x02, 0x06, 0x01, 0x00, 0x04, 0x0b, 0x08, 0x00, 0x09, 0x00, 0x00, 0x00
        /*0020*/ 	.byte	0x00, 0x00, 0x00, 0x00


//--------------------- .nv.info.Run              --------------------------
	.section	.nv.info.Run,"",@"SHT_CUDA_INFO"
	.sectionflags	@""
	.align	4


	//----- nvinfo : EIATTR_CUDA_API_VERSION
	.align		4
        /*0000*/ 	.byte	0x04, 0x37
        /*0002*/ 	.short	(.L_9 - .L_8)
.L_8:
        /*0004*/ 	.word	0x00000082


	//----- nvinfo : EIATTR_KPARAM_INFO
	.align		4
.L_9:
        /*0008*/ 	.byte	0x04, 0x17
        /*000a*/ 	.short	(.L_11 - .L_10)
.L_10:
        /*000c*/ 	.word	0x00000000
        /*0010*/ 	.short	0x0004
        /*0012*/ 	.short	0x001c
        /*0014*/ 	.byte	0x00, 0xf0, 0x11, 0x00


	//----- nvinfo : EIATTR_KPARAM_INFO
	.align		4
.L_11:
        /*0018*/ 	.byte	0x04, 0x17
        /*001a*/ 	.short	(.L_13 - .L_12)
.L_12:
        /*001c*/ 	.word	0x00000000
        /*0020*/ 	.short	0x0003
        /*0022*/ 	.short	0x0018
        /*0024*/ 	.byte	0x00, 0xf0, 0x11, 0x00


	//----- nvinfo : EIATTR_KPARAM_INFO
	.align		4
.L_13:
        /*0028*/ 	.byte	0x04, 0x17
        /*002a*/ 	.short	(.L_15 - .L_14)
.L_14:
        /*002c*/ 	.word	0x00000000
        /*0030*/ 	.short	0x0002
        /*0032*/ 	.short	0x0010
        /*0034*/ 	.byte	0x00, 0xf5, 0x21, 0x00


	//----- nvinfo : EIATTR_KPARAM_INFO
	.align		4
.L_15:
        /*0038*/ 	.byte	0x04, 0x17
        /*003a*/ 	.short	(.L_17 - .L_16)
.L_16:
        /*003c*/ 	.word	0x00000000
        /*0040*/ 	.short	0x0001
        /*0042*/ 	.short	0x0008
        /*0044*/ 	.byte	0x00, 0xf5, 0x21, 0x00


	//----- nvinfo : EIATTR_KPARAM_INFO
	.align		4
.L_17:
        /*0048*/ 	.byte	0x04, 0x17
        /*004a*/ 	.short	(.L_19 - .L_18)
.L_18:
        /*004c*/ 	.word	0x00000000
        /*0050*/ 	.short	0x0000
        /*0052*/ 	.short	0x0000
        /*0054*/ 	.byte	0x00, 0xf0, 0x11, 0x00


	//----- nvinfo : EIATTR_SPARSE_MMA_MASK
	.align		4
.L_19:
        /*0058*/ 	.byte	0x03, 0x50
        /*005a*/ 	.short	0x0000


	//----- nvinfo : EIATTR_MAXREG_COUNT
	.align		4
        /*005c*/ 	.byte	0x03, 0x1b
        /*005e*/ 	.short	0x00ff


	//----- nvinfo : EIATTR_MERCURY_ISA_VERSION
	.align		4
        /*0060*/ 	.byte	0x03, 0x5f
        /*0062*/ 	.short	0x0101


	//----- nvinfo : EIATTR_VRC_CTA_INIT_COUNT
	.align		4
        /*0064*/ 	.byte	0x02, 0x4a
	.zero		1
	.zero		1


	//----- nvinfo : EIATTR_EXIT_INSTR_OFFSETS
	.align		4
        /*0068*/ 	.byte	0x04, 0x1c
        /*006a*/ 	.short	(.L_21 - .L_20)


	//   ....[0]....
.L_20:
        /*006c*/ 	.word	0x00000200


	//   ....[1]....
        /*0070*/ 	.word	0x00000610


	//----- nvinfo : EIATTR_CRS_STACK_SIZE
	.align		4
.L_21:
        /*0074*/ 	.byte	0x04, 0x1e
        /*0076*/ 	.short	(.L_23 - .L_22)
.L_22:
        /*0078*/ 	.word	0x00000000


	//----- nvinfo : EIATTR_CBANK_PARAM_SIZE
	.align		4
.L_23:
        /*007c*/ 	.byte	0x03, 0x19
        /*007e*/ 	.short	0x0020


	//----- nvinfo : EIATTR_PARAM_CBANK
	.align		4
        /*0080*/ 	.byte	0x04, 0x0a
        /*0082*/ 	.short	(.L_25 - .L_24)
	.align		4
.L_24:
        /*0084*/ 	.word	index@(.nv.constant0.Run)
        /*0088*/ 	.short	0x0380
        /*008a*/ 	.short	0x0020


	//----- nvinfo : EIATTR_SW_WAR
	.align		4
.L_25:
        /*008c*/ 	.byte	0x04, 0x36
        /*008e*/ 	.short	(.L_27 - .L_26)
.L_26:
        /*0090*/ 	.word	0x00000008
.L_27:


//--------------------- .nv.callgraph             --------------------------
	.section	.nv.callgraph,"",@"SHT_CUDA_CALLGRAPH"
	.align	4
	.sectionentsize	8
	.align		4
        /*0000*/ 	.word	0x00000000
	.align		4
        /*0004*/ 	.word	0xffffffff
	.align		4
        /*0008*/ 	.word	0x00000000
	.align		4
        /*000c*/ 	.word	0xfffffffe
	.align		4
        /*0010*/ 	.word	0x00000000
	.align		4
        /*0014*/ 	.word	0xfffffffd
	.align		4
        /*0018*/ 	.word	0x00000000
	.align		4
        /*001c*/ 	.word	0xfffffffc


//--------------------- .text.Run                 --------------------------
	.section	.text.Run,"ax",@progbits
	.align	128
        .global         Run
        .type           Run,@function
        .size           Run,(.L_x_3 - Run)
        .other          Run,@"STO_CUDA_ENTRY STV_DEFAULT"
Run:
.text.Run:
[----:B------:R-:W-:Y:S08]  /*0000*/  LDC R1, c[0x0][0x37c] ;  /* 0x0000df00ff017b82 */ /* 0x000ff00000000800 */
[----:B------:R-:W0:Y:S08]  /*0010*/  LDC R4, c[0x0][0x398] ;  /* 0x0000e600ff047b82 */ /* 0x000e300000000800 */
[----:B------:R-:W1:Y:S08]  /*0020*/  LDC R9, c[0x0][0x380] ;  /* 0x0000e000ff097b82 */ /* 0x000e700000000800 */
[----:B------:R-:W2:Y:S01]  /*0030*/  S2UR UR4, SR_CTAID.X ;  /* 0x00000000000479c3 */ /* 0x000ea20000002500 */
[----:B0-----:R-:W-:-:S04]  /*0040*/  IABS R7, R4 ;  /* 0x0000000400077213 */ /* 0x001fc80000000000 */
[----:B------:R-:W0:Y:S08]  /*0050*/  I2F.RP R0, R7 ;  /* 0x0000000700007306 */ /* 0x000e300000209400 */
[----:B0-----:R-:W0:Y:S02]  /*0060*/  MUFU.RCP R0, R0 ;  /* 0x0000000000007308 */ /* 0x001e240000001000 */
[----:B0-----:R-:W-:-:S06]  /*0070*/  VIADD R2, R0, 0xffffffe ;  /* 0x0ffffffe00027836 */ /* 0x001fcc0000000000 */
[----:B------:R0:W3:Y:S02]  /*0080*/  F2I.FTZ.U32.TRUNC.NTZ R3, R2 ;  /* 0x0000000200037305 */ /* 0x0000e4000021f000 */
[----:B0-----:R-:W-:Y:S02]  /*0090*/  HFMA2 R2, -RZ, RZ, 0, 0 ;  /* 0x00000000ff027431 */ /* 0x001fe400000001ff */
[----:B---3--:R-:W-:-:S04]  /*00a0*/  IMAD.MOV R6, RZ, RZ, -R3 ;  /* 0x000000ffff067224 */ /* 0x008fc800078e0a03 */
[----:B------:R-:W-:Y:S01]  /*00b0*/  IMAD R5, R6, R7, RZ ;  /* 0x0000000706057224 */ /* 0x000fe200078e02ff */
[----:B-1----:R-:W-:-:S03]  /*00c0*/  IABS R6, R9 ;  /* 0x0000000900067213 */ /* 0x002fc60000000000 */
[----:B------:R-:W-:Y:S02]  /*00d0*/  IMAD.HI.U32 R3, R3, R5, R2 ;  /* 0x0000000503037227 */ /* 0x000fe400078e0002 */
[----:B------:R-:W2:Y:S01]  /*00e0*/  S2R R5, SR_TID.X ;  /* 0x0000000000057919 */ /* 0x000ea20000002100 */
[----:B------:R-:W2:Y:S03]  /*00f0*/  LDC R2, c[0x0][0x360] ;  /* 0x0000d800ff027b82 */ /* 0x000ea60000000800 */
[----:B------:R-:W-:-:S04]  /*0100*/  IMAD.HI.U32 R3, R3, R6, RZ ;  /* 0x0000000603037227 */ /* 0x000fc800078e00ff */
[----:B------:R-:W-:-:S04]  /*0110*/  IMAD.MOV R0, RZ, RZ, -R3 ;  /* 0x000000ffff007224 */ /* 0x000fc800078e0a03 */
[----:B------:R-:W-:-:S05]  /*0120*/  IMAD R0, R7, R0, R6 ;  /* 0x0000000007007224 */ /* 0x000fca00078e0206 */
[----:B------:R-:W-:-:S13]  /*0130*/  ISETP.GT.U32.AND P2, PT, R7, R0, PT ;  /* 0x000000000700720c */ /* 0x000fda0003f44070 */
[----:B------:R-:W-:Y:S01]  /*0140*/  @!P2 IMAD.IADD R0, R0, 0x1, -R7 ;  /* 0x000000010000a824 */ /* 0x000fe200078e0a07 */
[----:B------:R-:W-:Y:S02]  /*0150*/  @!P2 IADD3 R3, PT, PT, R3, 0x1, RZ ;  /* 0x000000010303a810 */ /* 0x000fe40007ffe0ff */
[----:B------:R-:W-:Y:S02]  /*0160*/  ISETP.NE.AND P2, PT, R4, RZ, PT ;  /* 0x000000ff0400720c */ /* 0x000fe40003f45270 */
[----:B------:R-:W-:Y:S02]  /*0170*/  ISETP.GE.U32.AND P0, PT, R0, R7, PT ;  /* 0x000000070000720c */ /* 0x000fe40003f06070 */
[----:B------:R-:W-:-:S04]  /*0180*/  LOP3.LUT R0, R9, R4, RZ, 0x3c, !PT ;  /* 0x0000000409007212 */ /* 0x000fc800078e3cff */
[----:B------:R-:W-:Y:S01]  /*0190*/  ISETP.GE.AND P1, PT, R0, RZ, PT ;  /* 0x000000ff0000720c */ /* 0x000fe20003f26270 */
[----:B--2---:R-:W-:-:S06]  /*01a0*/  IMAD R0, R2, UR4, R5 ;  /* 0x0000000402007c24 */ /* 0x004fcc000f8e0205 */
[----:B------:R-:W-:Y:S01]  /*01b0*/  @P0 VIADD R3, R3, 0x1 ;  /* 0x0000000103030836 */ /* 0x000fe20000000000 */
[----:B------:R-:W-:-:S03]  /*01c0*/  ISETP.GE.AND P0, PT, R0, R9, PT ;  /* 0x000000090000720c */ /* 0x000fc60003f06270 */
[----:B------:R-:W-:-:S05]  /*01d0*/  IMAD.MOV.U32 R6, RZ, RZ, R3 ;  /* 0x000000ffff067224 */ /* 0x000fca00078e0003 */
[----:B------:R-:W-:Y:S02]  /*01e0*/  @!P1 IADD3 R6, PT, PT, -R6, RZ, RZ ;  /* 0x000000ff06069210 */ /* 0x000fe40007ffe1ff */
[----:B------:R-:W-:-:S03]  /*01f0*/  @!P2 LOP3.LUT R6, RZ, R4, RZ, 0x33, !PT ;  /* 0x00000004ff06a212 */ /* 0x000fc600078e33ff */
[----:B------:R-:W-:Y:S05]  /*0200*/  @P0 EXIT ;  /* 0x000000000000094d */ /* 0x000fea0003800000 */
[----:B------:R-:W-:-:S04]  /*0210*/  SHF.R.S32.HI R3, RZ, 0x1f, R6 ;  /* 0x0000001fff037819 */ /* 0x000fc80000011406 */
[----:B------:R-:W-:-:S13]  /*0220*/  ISETP.NE.U32.AND P0, PT, R3, RZ, PT ;  /* 0x000000ff0300720c */ /* 0x000fda0003f05070 */
[----:B------:R-:W-:Y:S05]  /*0230*/  @P0 BRA `(.L_x_0) ;  /* 0x0000000000500947 */ /* 0x000fea0003800000 */
[----:B------:R-:W0:Y:S01]  /*0240*/  I2F.U32.RP R4, R6 ;  /* 0x0000000600047306 */ /* 0x000e220000209000 */
[----:B------:R-:W-:Y:S02]  /*0250*/  IADD3 R5, PT, PT, RZ, -R6, RZ ;  /* 0x80000006ff057210 */ /* 0x000fe40007ffe0ff */
[----:B------:R-:W-:-:S05]  /*0260*/  ISETP.NE.U32.AND P2, PT, R6, RZ, PT ;  /* 0x000000ff0600720c */ /* 0x000fca0003f45070 */
[----:B0-----:R-:W0:Y:S02]  /*0270*/  MUFU.RCP R4, R4 ;  /* 0x0000000400047308 */ /* 0x001e240000001000 */
[----:B0-----:R-:W-:-:S06]  /*0280*/  VIADD R2, R4, 0xffffffe ;  /* 0x0ffffffe04027836 */ /* 0x001fcc0000000000 */
[----:B------:R0:W1:Y:S02]  /*0290*/  F2I.FTZ.U32.TRUNC.NTZ R3, R2 ;  /* 0x0000000200037305 */ /* 0x000064000021f000 */
[----:B0-----:R-:W-:Y:S02]  /*02a0*/  IMAD.MOV.U32 R2, RZ, RZ, RZ ;  /* 0x000000ffff027224 */ /* 0x001fe400078e00ff */
[----:B-1----:R-:W-:-:S04]  /*02b0*/  IMAD R5, R5, R3, RZ ;  /* 0x0000000305057224 */ /* 0x002fc800078e02ff */
[----:B------:R-:W-:-:S06]  /*02c0*/  IMAD.HI.U32 R3, R3, R5, R2 ;  /* 0x0000000503037227 */ /* 0x000fcc00078e0002 */
[----:B------:R-:W-:-:S05]  /*02d0*/  IMAD.HI.U32 R3, R3, 0x8, RZ ;  /* 0x0000000803037827 */ /* 0x000fca00078e00ff */
[----:B------:R-:W-:-:S05]  /*02e0*/  IADD3 R5, PT, PT, -R3, RZ, RZ ;  /* 0x000000ff03057210 */ /* 0x000fca0007ffe1ff */
[----:B------:R-:W-:-:S05]  /*02f0*/  IMAD R5, R6, R5, 0x8 ;  /* 0x0000000806057424 */ /* 0x000fca00078e0205 */
[----:B------:R-:W-:-:S13]  /*0300*/  ISETP.GE.U32.AND P0, PT, R5, R6, PT ;  /* 0x000000060500720c */ /* 0x000fda0003f06070 */
[----:B------:R-:W-:Y:S01]  /*0310*/  @P0 IMAD.IADD R5, R5, 0x1, -R6 ;  /* 0x0000000105050824 */ /* 0x000fe200078e0a06 */
[----:B------:R-:W-:-:S04]  /*0320*/  @P0 IADD3 R3, PT, PT, R3, 0x1, RZ ;  /* 0x0000000103030810 */ /* 0x000fc80007ffe0ff */
[----:B------:R-:W-:-:S13]  /*0330*/  ISETP.GE.U32.AND P1, PT, R5, R6, PT ;  /* 0x000000060500720c */ /* 0x000fda0003f26070 */
[----:B------:R-:W-:Y:S01]  /*0340*/  @P1 VIADD R3, R3, 0x1 ;  /* 0x0000000103031836 */ /* 0x000fe20000000000 */
[----:B------:R-:W-:-:S04]  /*0350*/  @!P2 LOP3.LUT R3, RZ, R6, RZ, 0x33, !PT ;  /* 0x00000006ff03a212 */ /* 0x000fc800078e33ff */
[----:B------:R-:W-:Y:S01]  /*0360*/  MOV R4, R3 ;  /* 0x0000000300047202 */ /* 0x000fe20000000f00 */
[----:B------:R-:W-:Y:S06]  /*0370*/  BRA `(.L_x_1) ;  /* 0x00000000000c7947 */ /* 0x000fec0003800000 */
.L_x_0:
[----:B------:R-:W-:Y:S01]  /*0380*/  IMAD.MOV.U32 R4, RZ, RZ, R6 ;  /* 0x000000ffff047224 */ /* 0x000fe200078e0006 */
[----:B------:R-:W-:-:S07]  /*0390*/  MOV R2, 0x3b0 ;  /* 0x000003b000027802 */ /* 0x000fce0000000f00 */
[----:B------:R-:W-:Y:S05]  /*03a0*/  CALL.REL.NOINC `($__internal_0_$__cuda_sm20_div_u64) ;  /* 0x00000000009c7944 */ /* 0x000fea0003c00000 */
.L_x_1:
[----:B------:R-:W0:Y:S01]  /*03b0*/  LDC R9, c[0x0][0x398] ;  /* 0x0000e600ff097b82 */ /* 0x000e220000000800 */
[----:B------:R-:W-:Y:S01]  /*03c0*/  HFMA2 R2, -RZ, RZ, 0, 0 ;  /* 0x00000000ff027431 */ /* 0x000fe200000001ff */
[----:B------:R-:W-:Y:S01]  /*03d0*/  IABS R6, R0 ;  /* 0x0000000000067213 */ /* 0x000fe20000000000 */
[----:B------:R-:W1:Y:S01]  /*03e0*/  LDCU UR6, c[0x0][0x39c] ;  /* 0x00007380ff0677ac */ /* 0x000e620008000800 */
[----:B------:R-:W2:Y:S01]  /*03f0*/  LDCU.64 UR4, c[0x0][0x358] ;  /* 0x00006b00ff0477ac */ /* 0x000ea20008000a00 */
[----:B0-----:R-:W-:-:S04]  /*0400*/  IABS R8, R9 ;  /* 0x0000000900087213 */ /* 0x001fc80000000000 */
[----:B------:R-:W0:Y:S08]  /*0410*/  I2F.RP R5, R8 ;  /* 0x0000000800057306 */ /* 0x000e300000209400 */
[----:B0-----:R-:W0:Y:S02]  /*0420*/  MUFU.RCP R5, R5 ;  /* 0x0000000500057308 */ /* 0x001e240000001000 */
[----:B0-----:R-:W-:-:S06]  /*0430*/  IADD3 R7, PT, PT, R5, 0xffffffe, RZ ;  /* 0x0ffffffe05077810 */ /* 0x001fcc0007ffe0ff */
[----:B------:R-:W0:Y:S02]  /*0440*/  F2I.FTZ.U32.TRUNC.NTZ R3, R7 ;  /* 0x0000000700037305 */ /* 0x000e24000021f000 */
[----:B0-----:R-:W-:-:S04]  /*0450*/  IMAD.MOV R11, RZ, RZ, -R3 ;  /* 0x000000ffff0b7224 */ /* 0x001fc800078e0a03 */
[----:B------:R-:W-:-:S04]  /*0460*/  IMAD R11, R11, R8, RZ ;  /* 0x000000080b0b7224 */ /* 0x000fc800078e02ff */
[----:B------:R-:W-:-:S04]  /*0470*/  IMAD.HI.U32 R2, R3, R11, R2 ;  /* 0x0000000b03027227 */ /* 0x000fc800078e0002 */
[----:B------:R-:W-:-:S04]  /*0480*/  IMAD.MOV.U32 R3, RZ, RZ, R6 ;  /* 0x000000ffff037224 */ /* 0x000fc800078e0006 */
[----:B------:R-:W-:-:S05]  /*0490*/  IMAD.HI.U32 R2, R2, R3, RZ ;  /* 0x0000000302027227 */ /* 0x000fca00078e00ff */
[----:B------:R-:W-:-:S05]  /*04a0*/  IADD3 R6, PT, PT, -R2, RZ, RZ ;  /* 0x000000ff02067210 */ /* 0x000fca0007ffe1ff */
[----:B------:R-:W-:-:S05]  /*04b0*/  IMAD R3, R8, R6, R3 ;  /* 0x0000000608037224 */ /* 0x000fca00078e0203 */
[----:B------:R-:W-:-:S13]  /*04c0*/  ISETP.GT.U32.AND P2, PT, R8, R3, PT ;  /* 0x000000030800720c */ /* 0x000fda0003f44070 */
[----:B------:R-:W-:Y:S01]  /*04d0*/  @!P2 IMAD.IADD R3, R3, 0x1, -R8 ;  /* 0x000000010303a824 */ /* 0x000fe200078e0a08 */
[----:B------:R-:W-:Y:S02]  /*04e0*/  @!P2 IADD3 R2, PT, PT, R2, 0x1, RZ ;  /* 0x000000010202a810 */ /* 0x000fe40007ffe0ff */
[----:B------:R-:W-:Y:S02]  /*04f0*/  ISETP.NE.AND P2, PT, R9, RZ, PT ;  /* 0x000000ff0900720c */ /* 0x000fe40003f45270 */
[----:B------:R-:W-:Y:S02]  /*0500*/  ISETP.GE.U32.AND P1, PT, R3, R8, PT ;  /* 0x000000080300720c */ /* 0x000fe40003f26070 */
[----:B------:R-:W-:-:S04]  /*0510*/  LOP3.LUT R3, R0, R9, RZ, 0x3c, !PT ;  /* 0x0000000900037212 */ /* 0x000fc800078e3cff */
[----:B------:R-:W-:-:S07]  /*0520*/  ISETP.GE.AND P0, PT, R3, RZ, PT ;  /* 0x000000ff0300720c */ /* 0x000fce0003f06270 */
[----:B------:R-:W-:-:S05]  /*0530*/  @P1 VIADD R2, R2, 0x1 ;  /* 0x0000000102021836 */ /* 0x000fca0000000000 */
[----:B------:R-:W-:Y:S02]  /*0540*/  MOV R5, R2 ;  /* 0x0000000200057202 */ /* 0x000fe40000000f00 */
[----:B------:R-:W0:Y:S03]  /*0550*/  LDC.64 R2, c[0x0][0x388] ;  /* 0x0000e200ff027b82 */ /* 0x000e260000000a00 */
[----:B------:R-:W-:Y:S01]  /*0560*/  @!P0 IMAD.MOV R5, RZ, RZ, -R5 ;  /* 0x000000ffff058224 */ /* 0x000fe200078e0a05 */
[----:B------:R-:W-:-:S04]  /*0570*/  @!P2 LOP3.LUT R5, RZ, R9, RZ, 0x33, !PT ;  /* 0x00000009ff05a212 */ /* 0x000fc800078e33ff */
[----:B------:R-:W-:-:S05]  /*0580*/  IADD3 R7, PT, PT, -R5, RZ, RZ ;  /* 0x000000ff05077210 */ /* 0x000fca0007ffe1ff */
[----:B------:R-:W-:-:S04]  /*0590*/  IMAD R6, R9, R7, R0 ;  /* 0x0000000709067224 */ /* 0x000fc800078e0200 */
[----:B-1----:R-:W-:-:S04]  /*05a0*/  VIADD R6, R6, UR6 ;  /* 0x0000000606067c36 */ /* 0x002fc80008000000 */
[----:B------:R-:W-:-:S04]  /*05b0*/  IMAD R5, R5, R4, R6 ;  /* 0x0000000405057224 */ /* 0x000fc800078e0206 */
[----:B0-----:R-:W-:Y:S02]  /*05c0*/  IMAD.WIDE R2, R5, 0x4, R2 ;  /* 0x0000000405027825 */ /* 0x001fe400078e0202 */
[----:B------:R-:W0:Y:S04]  /*05d0*/  LDC.64 R4, c[0x0][0x390] ;  /* 0x0000e400ff047b82 */ /* 0x000e280000000a00 */
[----:B--2---:R-:W2:Y:S01]  /*05e0*/  LDG.E.CONSTANT R3, desc[UR4][R2.64] ;  /* 0x0000000402037981 */ /* 0x004ea2000c1e9900 */
[----:B0-----:R-:W-:-:S05]  /*05f0*/  IMAD.WIDE R4, R0, 0x4, R4 ;  /* 0x0000000400047825 */ /* 0x001fca00078e0204 */
[----:B--2---:R-:W-:Y:S01]  /*0600*/  STG.E desc[UR4][R4.64], R3 ;  /* 0x0000000304007986 */ /* 0x004fe2000c101904 */
[----:B------:R-:W-:Y:S05]  /*0610*/  EXIT ;  /* 0x000000000000794d */ /* 0x000fea0003800000 */
        .weak           $__internal_0_$__cuda_sm20_div_u64
        .type           $__internal_0_$__cuda_sm20_div_u64,@function
        .size           $__internal_0_$__cuda_sm20_div_u64,(.L_x_3 - $__internal_0_$__cuda_sm20_div_u64)
$__internal_0_$__cuda_sm20_div_u64:
[----:B------:R-:W-:-:S06]  /*0620*/  MOV R5, R3 ;  /* 0x0000000300057202 */ /* 0x000fcc0000000f00 */
[----:B------:R-:W0:Y:S08]  /*0630*/  I2F.U64.RP R5, R4 ;  /* 0x0000000400057312 */ /* 0x000e300000309000 */
[----:B0-----:R-:W0:Y:S02]  /*0640*/  MUFU.RCP R6, R5 ;  /* 0x0000000500067308 */ /* 0x001e240000001000 */
[----:B0-----:R-:W-:-:S06]  /*0650*/  VIADD R6, R6, 0x1ffffffe ;  /* 0x1ffffffe06067836 */ /* 0x001fcc0000000000 */
[----:B------:R-:W0:Y:S02]  /*0660*/  F2I.U64.TRUNC R6, R6 ;  /* 0x0000000600067311 */ /* 0x000e24000020d800 */
[----:B0-----:R-:W-:-:S04]  /*0670*/  IMAD.WIDE.U32 R8, R6, R4, RZ ;  /* 0x0000000406087225 */ /* 0x001fc800078e00ff */
[----:B------:R-:W-:Y:S01]  /*0680*/  IMAD R9, R6, R3, R9 ;  /* 0x0000000306097224 */ /* 0x000fe200078e0209 */
[----:B------:R-:W-:-:S03]  /*0690*/  IADD3 R11, P0, PT, RZ, -R8, RZ ;  /* 0x80000008ff0b7210 */ /* 0x000fc60007f1e0ff */
[----:B------:R-:W-:Y:S02]  /*06a0*/  IMAD R9, R7, R4, R9 ;  /* 0x0000000407097224 */ /* 0x000fe400078e0209 */
[----:B------:R-:W-:-:S03]  /*06b0*/  IMAD.HI.U32 R8, R6, R11, RZ ;  /* 0x0000000b06087227 */ /* 0x000fc600078e00ff */
[----:B------:R-:W-:Y:S01]  /*06c0*/  IADD3.X R13, PT, PT, RZ, ~R9, RZ, P0, !PT ;  /* 0x80000009ff0d7210 */ /* 0x000fe200007fe4ff */
[----:B------:R-:W-:-:S04]  /*06d0*/  IMAD.MOV.U32 R9, RZ, RZ, R6 ;  /* 0x000000ffff097224 */ /* 0x000fc800078e0006 */
[----:B------:R-:W-:-:S04]  /*06e0*/  IMAD.WIDE.U32 R8, P0, R6, R13, R8 ;  /* 0x0000000d06087225 */ /* 0x000fc80007800008 */
[C---:B------:R-:W-:Y:S02]  /*06f0*/  IMAD R15, R7.reuse, R13, RZ ;  /* 0x0000000d070f7224 */ /* 0x040fe400078e02ff */
[----:B------:R-:W-:-:S04]  /*0700*/  IMAD.HI.U32 R8, P1, R7, R11, R8 ;  /* 0x0000000b07087227 */ /* 0x000fc80007820008 */
[----:B------:R-:W-:Y:S01]  /*0710*/  IMAD.HI.U32 R5, R7, R13, RZ ;  /* 0x0000000d07057227 */ /* 0x000fe200078e00ff */
[----:B------:R-:W-:-:S04]  /*0720*/  IADD3 R9, P2, PT, R15, R8, RZ ;  /* 0x000000080f097210 */ /* 0x000fc80007f5e0ff */
[----:B------:R-:W-:Y:S01]  /*0730*/  IADD3.X R5, PT, PT, R5, R7, RZ, P0, !PT ;  /* 0x0000000705057210 */ /* 0x000fe200007fe4ff */
[----:B------:R-:W-:-:S03]  /*0740*/  IMAD.WIDE.U32 R6, R9, R4, RZ ;  /* 0x0000000409067225 */ /* 0x000fc600078e00ff */
[----:B------:R-:W-:Y:S01]  /*0750*/  IADD3.X R5, PT, PT, RZ, RZ, R5, P2, P1 ;  /* 0x000000ffff057210 */ /* 0x000fe200017e2405 */
[----:B------:R-:W-:Y:S01]  /*0760*/  IMAD R7, R9, R3, R7 ;  /* 0x0000000309077224 */ /* 0x000fe200078e0207 */
[----:B------:R-:W-:-:S03]  /*0770*/  IADD3 R11, P0, PT, RZ, -R6, RZ ;  /* 0x80000006ff0b7210 */ /* 0x000fc60007f1e0ff */
[----:B------:R-:W-:Y:S02]  /*0780*/  IMAD R7, R5, R4, R7 ;  /* 0x0000000405077224 */ /* 0x000fe400078e0207 */
[----:B------:R-:W-:-:S04]  /*0790*/  IMAD.HI.U32 R8, R9, R11, RZ ;  /* 0x0000000b09087227 */ /* 0x000fc800078e00ff */
[----:B------:R-:W-:Y:S02]  /*07a0*/  IMAD.X R6, RZ, RZ, ~R7, P0 ;  /* 0x000000ffff067224 */ /* 0x000fe400000e0e07 */
[----:B------:R-:W-:Y:S02]  /*07b0*/  IMAD.MOV.U32 R7, RZ, RZ, RZ ;  /* 0x000000ffff077224 */ /* 0x000fe400078e00ff */
[----:B------:R-:W-:-:S04]  /*07c0*/  IMAD.WIDE.U32 R8, P0, R9, R6, R8 ;  /* 0x0000000609087225 */ /* 0x000fc80007800008 */
[C---:B------:R-:W-:Y:S02]  /*07d0*/  IMAD R10, R5.reuse, R6, RZ ;  /* 0x00000006050a7224 */ /* 0x040fe400078e02ff */
[----:B------:R-:W-:-:S04]  /*07e0*/  IMAD.HI.U32 R9, P1, R5, R11, R8 ;  /* 0x0000000b05097227 */ /* 0x000fc80007820008 */
[----:B------:R-:W-:Y:S01]  /*07f0*/  IMAD.HI.U32 R8, R5, R6, RZ ;  /* 0x0000000605087227 */ /* 0x000fe200078e00ff */
[----:B------:R-:W-:-:S04]  /*0800*/  IADD3 R9, P2, PT, R10, R9, RZ ;  /* 0x000000090a097210 */ /* 0x000fc80007f5e0ff */
[----:B------:R-:W-:Y:S01]  /*0810*/  IADD3.X R5, PT, PT, R8, R5, RZ, P0, !PT ;  /* 0x0000000508057210 */ /* 0x000fe200007fe4ff */
[----:B------:R-:W-:-:S03]  /*0820*/  IMAD.HI.U32 R6, R9, 0x8, RZ ;  /* 0x0000000809067827 */ /* 0x000fc600078e00ff */
[----:B------:R-:W-:Y:S01]  /*0830*/  IADD3.X R5, PT, PT, RZ, RZ, R5, P2, P1 ;  /* 0x000000ffff057210 */ /* 0x000fe200017e2405 */
[----:B------:R-:W-:-:S04]  /*0840*/  IMAD.WIDE.U32 R6, RZ, R9, R6 ;  /* 0x00000009ff067225 */ /* 0x000fc800078e0006 */
[----:B------:R-:W-:-:S05]  /*0850*/  IMAD.HI.U32 R5, P0, R5, 0x8, R6 ;  /* 0x0000000805057827 */ /* 0x000fca0007800006 */
[----:B------:R-:W-:Y:S02]  /*0860*/  IADD3 R9, P1, PT, RZ, R5, RZ ;  /* 0x00000005ff097210 */ /* 0x000fe40007f3e0ff */
[----:B------:R-:W-:-:S03]  /*0870*/  IADD3.X R5, PT, PT, RZ, RZ, RZ, P0, !PT ;  /* 0x000000ffff057210 */ /* 0x000fc600007fe4ff */
[----:B------:R-:W-:-:S04]  /*0880*/  IMAD.WIDE.U32 R6, R9, R4, RZ ;  /* 0x0000000409067225 */ /* 0x000fc800078e00ff */
[----:B------:R-:W-:Y:S01]  /*0890*/  IMAD.X R5, RZ, RZ, R5, P1 ;  /* 0x000000ffff057224 */ /* 0x000fe200008e0605 */
[----:B------:R-:W-:Y:S01]  /*08a0*/  IADD3 R11, P1, PT, -R6, 0x8, RZ ;  /* 0x00000008060b7810 */ /* 0x000fe20007f3e1ff */
[C---:B------:R-:W-:Y:S01]  /*08b0*/  IMAD R7, R9.reuse, R3, R7 ;  /* 0x0000000309077224 */ /* 0x040fe200078e0207 */
[----:B------:R-:W-:Y:S02]  /*08c0*/  IADD3 R6, PT, PT, R9, 0x1, RZ ;  /* 0x0000000109067810 */ /* 0x000fe40007ffe0ff */
[-C--:B------:R-:W-:Y:S01]  /*08d0*/  ISETP.GE.U32.AND P0, PT, R11, R4.reuse, PT ;  /* 0x000000040b00720c */ /* 0x080fe20003f06070 */
[----:B------:R-:W-:-:S05]  /*08e0*/  IMAD R5, R5, R4, R7 ;  /* 0x0000000405057224 */ /* 0x000fca00078e0207 */
[----:B------:R-:W-:Y:S02]  /*08f0*/  IADD3.X R10, PT, PT, RZ, ~R5, RZ, P1, !PT ;  /* 0x80000005ff0a7210 */ /* 0x000fe40000ffe4ff */
[----:B------:R-:W-:Y:S02]  /*0900*/  IADD3 R5, P1, PT, -R4, R11, RZ ;  /* 0x0000000b04057210 */ /* 0x000fe40007f3e1ff */
[----:B------:R-:W-:-:S03]  /*0910*/  ISETP.GE.U32.AND.EX P0, PT, R10, R3, PT, P0 ;  /* 0x000000030a00720c */ /* 0x000fc60003f06100 */
[----:B------:R-:W-:Y:S01]  /*0920*/  IMAD.X R8, R10, 0x1, ~R3, P1 ;  /* 0x000000010a087824 */ /* 0x000fe200008e0e03 */
[----:B------:R-:W-:Y:S02]  /*0930*/  SEL R5, R5, R11, P0 ;  /* 0x0000000b05057207 */ /* 0x000fe40000000000 */
[----:B------:R-:W-:Y:S02]  /*0940*/  SEL R9, R6, R9, P0 ;  /* 0x0000000906097207 */ /* 0x000fe40000000000 */
[----:B------:R-:W-:Y:S02]  /*0950*/  SEL R8, R8, R10, P0 ;  /* 0x0000000a08087207 */ /* 0x000fe40000000000 */
[----:B------:R-:W-:Y:S02]  /*0960*/  ISETP.GE.U32.AND P0, PT, R5, R4, PT ;  /* 0x000000040500720c */ /* 0x000fe40003f06070 */
[----:B------:R-:W-:Y:S01]  /*0970*/  ISETP.NE.U32.AND P1, PT, R4, RZ, PT ;  /* 0x000000ff0400720c */ /* 0x000fe20003f25070 */
[----:B------:R-:W-:Y:S01]  /*0980*/  VIADD R4, R9, 0x1 ;  /* 0x0000000109047836 */ /* 0x000fe20000000000 */
[----:B------:R-:W-:-:S02]  /*0990*/  ISETP.GE.U32.AND.EX P0, PT, R8, R3, PT, P0 ;  /* 0x000000030800720c */ /* 0x000fc40003f06100 */
[----:B------:R-:W-:Y:S01]  /*09a0*/  ISETP.NE.AND.EX P1, PT, R3, RZ, PT, P1 ;  /* 0x000000ff0300720c */ /* 0x000fe20003f25310 */
[----:B------:R-:W-:Y:S01]  /*09b0*/  HFMA2 R3, -RZ, RZ, 0, 0 ;  /* 0x00000000ff037431 */ /* 0x000fe200000001ff */
[----:B------:R-:W-:-:S04]  /*09c0*/  SEL R4, R4, R9, P0 ;  /* 0x0000000904047207 */ /* 0x000fc80000000000 */
[----:B------:R-:W-:Y:S01]  /*09d0*/  SEL R4, R4, 0xffffffff, P1 ;  /* 0xffffffff04047807 */ /* 0x000fe20000800000 */
[----:B------:R-:W-:Y:S06]  /*09e0*/  RET.REL.NODEC R2 `(Run) ;  /* 0xfffffff402847950 */ /* 0x000fec0003c3ffff */
.L_x_2:
[----:B------:R-:W-:-:S00]  /*09f0*/  BRA `(.L_x_2) ;  /* 0xfffffffc00fc7947 */ /* 0x000fc0000383ffff */
[----:B------:R-:W-:-:S00]  /*0a00*/  NOP ;  /* 0x0000000000007918 */ /* 0x000fc00000000000 */
[----:B------:R-:W-:-:S00]  /*0a10*/  NOP ;  /* 0x0000000000007918 */ /* 0x000fc00000000000 */
[----:B------:R-:W-:-:S00]  /*0a20*/  NOP ;  /* 0x0000000000007918 */ /* 0x000fc00000000000 */
[----:B------:R-:W-:-:S00]  /*0a30*/  NOP ;  /* 0x0000000000007918 */ /* 0x000fc00000000000 */
[----:B------:R-:W-:-:S00]  /*0a40*/  NOP ;  /* 0x0000000000007918 */ /* 0x000fc00000000000 */
[----:B------:R-:W-:-:S00]  /*0a50*/  NOP ;  /* 0x0000000000007918 */ /* 0x000fc00000000000 */
[----:B------:R-:W-:-:S00]  /*0a60*/  NOP ;  /* 0x0000000000007918 */ /* 0x000fc00000000000 */
[----:B------:R-:W-:-:S00]  /*0a70*/  NOP ;  /* 0x0000000000007918 */ /* 0x000fc00000000000 */
.L_x_3:


//--------------------- .nv.shared.reserved.0     --------------------------
	.section	.nv.shared.reserved.0,"aw",@nobits
	.weak		__nv_reservedSMEM_offset_0_alias
	.size		__nv_reservedSMEM_offset_0_alias, 0, 64
	.other		__nv_reservedSMEM_offset_0_alias,@"STO_CUDA_RESERVED_SHARED STV_DEFAULT"
__nv_reservedSMEM_offset_0_alias:
	.zero		0
	.zero		64


//--------------------- .nv.constant0.Run         --------------------------
	.section	.nv.constant0.Run,"a",@progbits
	.sectionflags	@""
	.align	4
.nv.constant0.Run:
	.zero		928


//--------------------- SYMBOLS --------------------------

	.type		.nv.reservedSmem.offset0,@object
	.size		.nv.reservedSmem.offset0,0x4
